//
// Generated by NVIDIA NVVM Compiler
//
// Compiler Build ID: CL-36424714
// Cuda compilation tools, release 13.0, V13.0.88
// Based on NVVM 20.0.0
//

.version 9.0
.target sm_100
.address_size 64

	// .globl	_Z4testPhj

.visible .entry _Z4testPhj(
	.param .u64 .ptr .align 1 _Z4testPhj_param_0,
	.param .u32 _Z4testPhj_param_1
)
{
	.reg .pred 	%p<3>;
	.reg .b32 	%r<9>;
	.reg .b32 	%f<4>;
	.reg .b64 	%rd<5>;

	ld.param.u64 	%rd1, [_Z4testPhj_param_0];
	ld.param.u32 	%r2, [_Z4testPhj_param_1];
	mov.u32 	%r3, %ctaid.x;
	mov.u32 	%r4, %ntid.x;
	mov.u32 	%r5, %tid.x;
	mad.lo.s32 	%r1, %r3, %r4, %r5;
	setp.ge.u32 	%p1, %r1, %r2;
	@%p1 bra 	$L__BB0_2;
	cvta.to.global.u64 	%rd2, %rd1;
	cvt.rn.f32.u32 	%f1, %r1;
	mul.f32 	%f2, %f1, 0fBE0D8369;
	cvt.rzi.s32.f32 	%r6, %f2;
	cvt.rn.f32.s32 	%f3, %r6;
	setp.lt.f32 	%p2, %f2, %f3;
	selp.s32 	%r7, -1, 0, %p2;
	add.s32 	%r8, %r6, %r7;
	cvt.u64.u32 	%rd3, %r1;
	add.s64 	%rd4, %rd2, %rd3;
	st.global.u8 	[%rd4], %r8;
$L__BB0_2:
	ret;

}


// ===== COMPILED SASS (sm_100) =====

	.target	sm_100

	.elftype	@"ET_EXEC"


//--------------------- .note.nv.tkinfo           --------------------------
	.section	.note.nv.tkinfo,"",@"SHT_NOTE"
	.sectionflags	@"SHF_NOTE_NV_TKINFO"
	.tkinfo
        /*0018*/ 	.word	0x00000002
        /*0030*/ 	.string	""
        /*0030*/ 	.string	"ptxas"
        /*0030*/ 	.string	"Cuda compilation tools, release 13.0, V13.0.88"
        /*0030*/ 	.string	"Build cuda_13.0.r13.0/compiler.36424714_0"
        /*0030*/ 	.string	"-arch sm_100 -m 64 "



//--------------------- .note.nv.cuinfo           --------------------------
	.section	.note.nv.cuinfo,"",@"SHT_NOTE"
	.sectionflags	@"SHF_NOTE_NV_CUINFO"
        /*0018*/ 	.short	0x0002
        /*001a*/ 	.short	0x0064
        /*001c*/ 	.short	0x0082
	.zero		2


//--------------------- .nv.info                  --------------------------
	.section	.nv.info,"",@"SHT_CUDA_INFO"
	.align	4


	//----- nvinfo : EIATTR_REGCOUNT
	.align		4
        /*0000*/ 	.byte	0x04, 0x2f
        /*0002*/ 	.short	(.L_1 - .L_0)
	.align		4
.L_0:
        /*0004*/ 	.word	index@(_Z4testPhj)
        /*0008*/ 	.word	0x00000008


	//----- nvinfo : EIATTR_FRAME_SIZE
	.align		4
.L_1:
        /*000c*/ 	.byte	0x04, 0x11
        /*000e*/ 	.short	(.L_3 - .L_2)
	.align		4
.L_2:
        /*0010*/ 	.word	index@(_Z4testPhj)
        /*0014*/ 	.word	0x00000000


	//----- nvinfo : EIATTR_MIN_STACK_SIZE
	.align		4
.L_3:
        /*0018*/ 	.byte	0x04, 0x12
        /*001a*/ 	.short	(.L_5 - .L_4)
	.align		4
.L_4:
        /*001c*/ 	.word	index@(_Z4testPhj)
        /*0020*/ 	.word	0x00000000
.L_5:


//--------------------- .nv.compat                --------------------------
	.section	.nv.compat,"",@"SHT_CUDA_COMPAT_INFO"
	.align	4
        /*0000*/ 	.byte	0x02, 0x09, 0x00, 0x00, 0x02, 0x02, 0x01, 0x00, 0x02, 0x05, 0x05, 0x00, 0x03, 0x07, 0x01, 0x01
        /*0010*/ 	.byte	0x02, 0x03, 0x00, 0x00, 0x02, 0x06, 0x01, 0x00, 0x04, 0x0b, 0x08, 0x00, 0x09, 0x00, 0x00, 0x00
        /*0020*/ 	.byte	0x00, 0x00, 0x00, 0x00


//--------------------- .nv.info._Z4testPhj       --------------------------
	.section	.nv.info._Z4testPhj,"",@"SHT_CUDA_INFO"
	.sectionflags	@""
	.align	4


	//----- nvinfo : EIATTR_CUDA_API_VERSION
	.align		4
        /*0000*/ 	.byte	0x04, 0x37
        /*0002*/ 	.short	(.L_7 - .L_6)
.L_6:
        /*0004*/ 	.word	0x00000082


	//----- nvinfo : EIATTR_KPARAM_INFO
	.align		4
.L_7:
        /*0008*/ 	.byte	0x04, 0x17
        /*000a*/ 	.short	(.L_9 - .L_8)
.L_8:
        /*000c*/ 	.word	0x00000000
        /*0010*/ 	.short	0x0001
        /*0012*/ 	.short	0x0008
        /*0014*/ 	.byte	0x00, 0xf0, 0x11, 0x00


	//----- nvinfo : EIATTR_KPARAM_INFO
	.align		4
.L_9:
        /*0018*/ 	.byte	0x04, 0x17
        /*001a*/ 	.short	(.L_11 - .L_10)
.L_10:
        /*001c*/ 	.word	0x00000000
        /*0020*/ 	.short	0x0000
        /*0022*/ 	.short	0x0000
        /*0024*/ 	.byte	0x00, 0xf5, 0x21, 0x00


	//----- nvinfo : EIATTR_SPARSE_MMA_MASK
	.align		4
.L_11:
        /*0028*/ 	.byte	0x03, 0x50
        /*002a*/ 	.short	0x0000


	//----- nvinfo : EIATTR_MAXREG_COUNT
	.align		4
        /*002c*/ 	.byte	0x03, 0x1b
        /*002e*/ 	.short	0x00ff


	//----- nvinfo : EIATTR_MERCURY_ISA_VERSION
	.align		4
        /*0030*/ 	.byte	0x03, 0x5f
        /*0032*/ 	.short	0x0101


	//----- nvinfo : EIATTR_VRC_CTA_INIT_COUNT
	.align		4
        /*0034*/ 	.byte	0x02, 0x4a
	.zero		1
	.zero		1


	//----- nvinfo : EIATTR_EXIT_INSTR_OFFSETS
	.align		4
        /*0038*/ 	.byte	0x04, 0x1c
        /*003a*/ 	.short	(.L_13 - .L_12)


	//   ....[0]....
.L_12:
        /*003c*/ 	.word	0x00000070


	//   ....[1]....
        /*0040*/ 	.word	0x00000140


	//----- nvinfo : EIATTR_CBANK_PARAM_SIZE
	.align		4
.L_13:
        /*0044*/ 	.byte	0x03, 0x19
        /*0046*/ 	.short	0x000c


	//----- nvinfo : EIATTR_PARAM_CBANK
	.align		4
        /*0048*/ 	.byte	0x04, 0x0a
        /*004a*/ 	.short	(.L_15 - .L_14)
	.align		4
.L_14:
        /*004c*/ 	.word	index@(.nv.constant0._Z4testPhj)
        /*0050*/ 	.short	0x0380
        /*0052*/ 	.short	0x000c


	//----- nvinfo : EIATTR_SW_WAR
	.align		4
.L_15:
        /*0054*/ 	.byte	0x04, 0x36
        /*0056*/ 	.short	(.L_17 - .L_16)
.L_16:
        /*0058*/ 	.word	0x00000008
.L_17:


//--------------------- .nv.callgraph             --------------------------
	.section	.nv.callgraph,"",@"SHT_CUDA_CALLGRAPH"
	.align	4
	.sectionentsize	8
	.align		4
        /*0000*/ 	.word	0x00000000
	.align		4
        /*0004*/ 	.word	0xffffffff
	.align		4
        /*0008*/ 	.word	0x00000000
	.align		4
        /*000c*/ 	.word	0xfffffffe
	.align		4
        /*0010*/ 	.word	0x00000000
	.align		4
        /*0014*/ 	.word	0xfffffffd
	.align		4
        /*0018*/ 	.word	0x00000000
	.align		4
        /*001c*/ 	.word	0xfffffffc


//--------------------- .text._Z4testPhj          --------------------------
	.section	.text._Z4testPhj,"ax",@progbits
	.align	128
        .global         _Z4testPhj
        .type           _Z4testPhj,@function
        .size           _Z4testPhj,(.L_x_1 - _Z4testPhj)
        .other          _Z4testPhj,@"STO_CUDA_ENTRY STV_DEFAULT"
_Z4testPhj:
.text._Z4testPhj:
[----:B------:R-:W-:Y:S01]  /*0000*/  LDC R1, c[0x0][0x37c] ;  /* 0x0000df00ff017b82 */ /* 0x000fe20000000800 */
[----:B------:R-:W0:Y:S07]  /*0010*/  S2R R3, SR_TID.X ;  /* 0x0000000000037919 */ /* 0x000e2e0000002100 */
[----:B------:R-:W0:Y:S01]  /*0020*/  S2UR UR4, SR_CTAID.X ;  /* 0x00000000000479c3 */ /* 0x000e220000002500 */
[----:B------:R-:W1:Y:S07]  /*0030*/  LDCU UR5, c[0x0][0x388] ;  /* 0x00007100ff0577ac */ /* 0x000e6e0008000800 */
[----:B------:R-:W0:Y:S02]  /*0040*/  LDC R2, c[0x0][0x360] ;  /* 0x0000d800ff027b82 */ /* 0x000e240000000800 */
[----:B0-----:R-:W-:-:S05]  /*0050*/  IMAD R2, R2, UR4, R3 ;  /* 0x0000000402027c24 */ /* 0x001fca000f8e0203 */
[----:B-1----:R-:W-:-:S13]  /*0060*/  ISETP.GE.U32.AND P0, PT, R2, UR5, PT ;  /* 0x0000000502007c0c */ /* 0x002fda000bf06070 */
[----:B------:R-:W-:Y:S05]  /*0070*/  @P0 EXIT ;  /* 0x000000000000094d */ /* 0x000fea0003800000 */
[----:B------:R-:W-:Y:S01]  /*0080*/  I2FP.F32.U32 R0, R2 ;  /* 0x0000000200007245 */ /* 0x000fe20000201000 */
[----:B------:R-:W0:Y:S04]  /*0090*/  LDCU.64 UR6, c[0x0][0x380] ;  /* 0x00007000ff0677ac */ /* 0x000e280008000a00 */
[----:B------:R-:W-:Y:S01]  /*00a0*/  FMUL R0, R0, -0.138196602463722229 ;  /* 0xbe0d836900007820 */ /* 0x000fe20000400000 */
[----:B------:R-:W1:Y:S03]  /*00b0*/  LDCU.64 UR4, c[0x0][0x358] ;  /* 0x00006b00ff0477ac */ /* 0x000e660008000a00 */
[----:B------:R-:W2:Y:S01]  /*00c0*/  F2I.TRUNC.NTZ R4, R0 ;  /* 0x0000000000047305 */ /* 0x000ea2000020f100 */
[----:B0-----:R-:W-:-:S02]  /*00d0*/  IADD3 R2, P1, PT, R2, UR6, RZ ;  /* 0x0000000602027c10 */ /* 0x001fc4000ff3e0ff */
[----:B--2---:R-:W-:Y:S01]  /*00e0*/  I2FP.F32.S32 R3, R4 ;  /* 0x0000000400037245 */ /* 0x004fe20000201400 */
[----:B------:R-:W-:-:S03]  /*00f0*/  VIADD R5, R4, 0xffffffff ;  /* 0xffffffff04057836 */ /* 0x000fc60000000000 */
[----:B------:R-:W-:Y:S01]  /*0100*/  FSETP.GEU.AND P0, PT, R0, R3, PT ;  /* 0x000000030000720b */ /* 0x000fe20003f0e000 */
[----:B------:R-:W-:-:S12]  /*0110*/  IMAD.X R3, RZ, RZ, UR7, P1 ;  /* 0x00000007ff037e24 */ /* 0x000fd800088e06ff */
[----:B------:R-:W-:-:S05]  /*0120*/  @P0 IMAD.MOV R5, RZ, RZ, R4 ;  /* 0x000000ffff050224 */ /* 0x000fca00078e0204 */
[----:B-1----:R-:W-:Y:S01]  /*0130*/  STG.E.U8 desc[UR4][R2.64], R5 ;  /* 0x0000000502007986 */ /* 0x002fe2000c101104 */
[----:B------:R-:W-:Y:S05]  /*0140*/  EXIT ;  /* 0x000000000000794d */ /* 0x000fea0003800000 */
.L_x_0:
[----:B------:R-:W-:-:S00]  /*0150*/  BRA `(.L_x_0) ;  /* 0xfffffffc00fc7947 */ /* 0x000fc0000383ffff */
[----:B------:R-:W-:-:S00]  /*0160*/  NOP ;  /* 0x0000000000007918 */ /* 0x000fc00000000000 */
        /* <DEDUP_REMOVED lines=9> */
.L_x_1:


//--------------------- .nv.shared.reserved.0     --------------------------
	.section	.nv.shared.reserved.0,"aw",@nobits
	.weak		__nv_reservedSMEM_offset_0_alias
	.size		__nv_reservedSMEM_offset_0_alias, 0, 64
	.other		__nv_reservedSMEM_offset_0_alias,@"STO_CUDA_RESERVED_SHARED STV_DEFAULT"
__nv_reservedSMEM_offset_0_alias:
	.zero		0
	.zero		64


//--------------------- .nv.constant0._Z4testPhj  --------------------------
	.section	.nv.constant0._Z4testPhj,"a",@progbits
	.sectionflags	@""
	.align	4
.nv.constant0._Z4testPhj:
	.zero		908


//--------------------- SYMBOLS --------------------------

	.type		.nv.reservedSmem.offset0,@object
	.size		.nv.reservedSmem.offset0,0x4
